//
// Generated by NVIDIA NVVM Compiler
//
// Compiler Build ID: CL-36424714
// Cuda compilation tools, release 13.0, V13.0.88
// Based on NVVM 20.0.0
//

.version 9.0
.target sm_100
.address_size 64

	// .globl	_Z9calibratemPKmPKcPi

.visible .entry _Z9calibratemPKmPKcPi(
	.param .u64 _Z9calibratemPKmPKcPi_param_0,
	.param .u64 .ptr .align 1 _Z9calibratemPKmPKcPi_param_1,
	.param .u64 .ptr .align 1 _Z9calibratemPKmPKcPi_param_2,
	.param .u64 .ptr .align 1 _Z9calibratemPKmPKcPi_param_3
)
{
	.reg .pred 	%p<5>;
	.reg .b16 	%rs<7>;
	.reg .b32 	%r<20>;
	.reg .b64 	%rd<15>;

	ld.param.u64 	%rd3, [_Z9calibratemPKmPKcPi_param_1];
	ld.param.u64 	%rd4, [_Z9calibratemPKmPKcPi_param_2];
	ld.param.u64 	%rd2, [_Z9calibratemPKmPKcPi_param_3];
	cvta.to.global.u64 	%rd5, %rd4;
	cvta.to.global.u64 	%rd6, %rd3;
	mov.u32 	%r1, %tid.x;
	mul.wide.u32 	%rd7, %r1, 8;
	add.s64 	%rd8, %rd6, %rd7;
	ld.global.u64 	%rd9, [%rd8];
	add.s64 	%rd1, %rd5, %rd9;
	ld.global.u8 	%rs6, [%rd1];
	setp.eq.s16 	%p1, %rs6, 0;
	mov.b32 	%r19, 0;
	@%p1 bra 	$L__BB0_4;
	mov.b32 	%r16, 0;
	mov.u32 	%r17, %r16;
	mov.u32 	%r18, %r16;
$L__BB0_2:
	add.s16 	%rs4, %rs6, -48;
	and.b16  	%rs5, %rs4, 255;
	setp.lt.u16 	%p2, %rs5, 10;
	cvt.u32.u16 	%r12, %rs6;
	and.b32  	%r13, %r12, 255;
	add.s32 	%r14, %r13, -48;
	setp.eq.s32 	%p3, %r18, 0;
	selp.b32 	%r15, %r14, %r18, %p3;
	selp.b32 	%r18, %r15, %r18, %p2;
	selp.b32 	%r17, %r14, %r17, %p2;
	add.s32 	%r7, %r16, 1;
	cvt.u64.u32 	%rd10, %r16;
	add.s64 	%rd11, %rd1, %rd10;
	ld.global.u8 	%rs6, [%rd11+1];
	setp.ne.s16 	%p4, %rs6, 0;
	mov.u32 	%r16, %r7;
	@%p4 bra 	$L__BB0_2;
	mad.lo.s32 	%r19, %r18, 10, %r17;
$L__BB0_4:
	cvta.to.global.u64 	%rd12, %rd2;
	mul.wide.u32 	%rd13, %r1, 4;
	add.s64 	%rd14, %rd12, %rd13;
	st.global.u32 	[%rd14], %r19;
	ret;

}
	// .globl	_Z6reducemPKiPi
.visible .entry _Z6reducemPKiPi(
	.param .u64 _Z6reducemPKiPi_param_0,
	.param .u64 .ptr .align 1 _Z6reducemPKiPi_param_1,
	.param .u64 .ptr .align 1 _Z6reducemPKiPi_param_2
)
{
	.reg .pred 	%p<5>;
	.reg .b32 	%r<13>;
	.reg .b64 	%rd<21>;

	ld.param.u64 	%rd19, [_Z6reducemPKiPi_param_0];
	ld.param.u64 	%rd9, [_Z6reducemPKiPi_param_1];
	ld.param.u64 	%rd10, [_Z6reducemPKiPi_param_2];
	cvta.to.global.u64 	%rd11, %rd10;
	cvta.to.global.u64 	%rd12, %rd9;
	mov.u32 	%r5, %tid.x;
	shl.b32 	%r6, %r5, 1;
	mul.wide.u32 	%rd13, %r6, 4;
	add.s64 	%rd14, %rd12, %rd13;
	ld.global.u32 	%r7, [%rd14];
	or.b32  	%r1, %r6, 1;
	ld.global.u32 	%r8, [%rd14+4];
	add.s32 	%r9, %r8, %r7;
	cvt.u64.u32 	%rd1, %r5;
	mul.wide.u32 	%rd15, %r5, 4;
	add.s64 	%rd2, %rd11, %rd15;
	st.global.u32 	[%rd2], %r9;
	bar.sync 	0;
	setp.lt.u64 	%p1, %rd19, 2;
	@%p1 bra 	$L__BB1_7;
	shl.b64 	%rd16, %rd1, 2;
	add.s64 	%rd3, %rd2, %rd16;
	cvt.u64.u32 	%rd4, %r1;
	mov.u64 	%rd20, %rd19;
$L__BB1_2:
	mov.u64 	%rd5, %rd19;
	setp.le.u64 	%p2, %rd5, %rd1;
	@%p2 bra 	$L__BB1_6;
	ld.global.u32 	%r2, [%rd3];
	setp.le.u64 	%p3, %rd20, %rd4;
	mov.b32 	%r12, 0;
	@%p3 bra 	$L__BB1_5;
	ld.global.u32 	%r12, [%rd3+4];
$L__BB1_5:
	add.s32 	%r11, %r12, %r2;
	st.global.u32 	[%rd2], %r11;
$L__BB1_6:
	bar.sync 	0;
	add.s64 	%rd17, %rd5, -1;
	shr.u64 	%rd18, %rd17, 1;
	add.s64 	%rd19, %rd18, 1;
	setp.gt.u64 	%p4, %rd5, 2;
	mov.u64 	%rd20, %rd5;
	@%p4 bra 	$L__BB1_2;
$L__BB1_7:
	bar.sync 	0;
	ret;

}


// ===== COMPILED SASS (sm_100) =====

	.target	sm_100

	.elftype	@"ET_EXEC"


//--------------------- .note.nv.tkinfo           --------------------------
	.section	.note.nv.tkinfo,"",@"SHT_NOTE"
	.sectionflags	@"SHF_NOTE_NV_TKINFO"
	.tkinfo
        /*0018*/ 	.word	0x00000002
        /*0030*/ 	.string	""
        /*0030*/ 	.string	"ptxas"
        /*0030*/ 	.string	"Cuda compilation tools, release 13.0, V13.0.88"
        /*0030*/ 	.string	"Build cuda_13.0.r13.0/compiler.36424714_0"
        /*0030*/ 	.string	"-arch sm_100 -m 64 "



//--------------------- .note.nv.cuinfo           --------------------------
	.section	.note.nv.cuinfo,"",@"SHT_NOTE"
	.sectionflags	@"SHF_NOTE_NV_CUINFO"
        /*0018*/ 	.short	0x0002
        /*001a*/ 	.short	0x0064
        /*001c*/ 	.short	0x0082
	.zero		2


//--------------------- .nv.info                  --------------------------
	.section	.nv.info,"",@"SHT_CUDA_INFO"
	.align	4


	//----- nvinfo : EIATTR_REGCOUNT
	.align		4
        /*0000*/ 	.byte	0x04, 0x2f
        /*0002*/ 	.short	(.L_1 - .L_0)
	.align		4
.L_0:
        /*0004*/ 	.word	index@(_Z9calibratemPKmPKcPi)
        /*0008*/ 	.word	0x0000000e


	//----- nvinfo : EIATTR_FRAME_SIZE
	.align		4
.L_1:
        /*000c*/ 	.byte	0x04, 0x11
        /*000e*/ 	.short	(.L_3 - .L_2)
	.align		4
.L_2:
        /*0010*/ 	.word	index@(_Z9calibratemPKmPKcPi)
        /*0014*/ 	.word	0x00000000


	//----- nvinfo : EIATTR_REGCOUNT
	.align		4
.L_3:
        /*0018*/ 	.byte	0x04, 0x2f
        /*001a*/ 	.short	(.L_5 - .L_4)
	.align		4
.L_4:
        /*001c*/ 	.word	index@(_Z6reducemPKiPi)
        /*0020*/ 	.word	0x0000000e


	//----- nvinfo : EIATTR_FRAME_SIZE
	.align		4
.L_5:
        /*0024*/ 	.byte	0x04, 0x11
        /*0026*/ 	.short	(.L_7 - .L_6)
	.align		4
.L_6:
        /*0028*/ 	.word	index@(_Z6reducemPKiPi)
        /*002c*/ 	.word	0x00000000


	//----- nvinfo : EIATTR_MIN_STACK_SIZE
	.align		4
.L_7:
        /*0030*/ 	.byte	0x04, 0x12
        /*0032*/ 	.short	(.L_9 - .L_8)
	.align		4
.L_8:
        /*0034*/ 	.word	index@(_Z6reducemPKiPi)
        /*0038*/ 	.word	0x00000000


	//----- nvinfo : EIATTR_MIN_STACK_SIZE
	.align		4
.L_9:
        /*003c*/ 	.byte	0x04, 0x12
        /*003e*/ 	.short	(.L_11 - .L_10)
	.align		4
.L_10:
        /*0040*/ 	.word	index@(_Z9calibratemPKmPKcPi)
        /*0044*/ 	.word	0x00000000
.L_11:


//--------------------- .nv.compat                --------------------------
	.section	.nv.compat,"",@"SHT_CUDA_COMPAT_INFO"
	.align	4
        /*0000*/ 	.byte	0x02, 0x09, 0x00, 0x00, 0x02, 0x02, 0x01, 0x00, 0x02, 0x05, 0x05, 0x00, 0x03, 0x07, 0x01, 0x01
        /*0010*/ 	.byte	0x02, 0x03, 0x00, 0x00, 0x02, 0x06, 0x01, 0x00, 0x04, 0x0b, 0x08, 0x00, 0x09, 0x00, 0x00, 0x00
        /*0020*/ 	.byte	0x00, 0x00, 0x00, 0x00


//--------------------- .nv.info._Z6reducemPKiPi  --------------------------
	.section	.nv.info._Z6reducemPKiPi,"",@"SHT_CUDA_INFO"
	.sectionflags	@""
	.align	4


	//----- nvinfo : EIATTR_CUDA_API_VERSION
	.align		4
        /*0000*/ 	.byte	0x04, 0x37
        /*0002*/ 	.short	(.L_13 - .L_12)
.L_12:
        /*0004*/ 	.word	0x00000082


	//----- nvinfo : EIATTR_KPARAM_INFO
	.align		4
.L_13:
        /*0008*/ 	.byte	0x04, 0x17
        /*000a*/ 	.short	(.L_15 - .L_14)
.L_14:
        /*000c*/ 	.word	0x00000000
        /*0010*/ 	.short	0x0002
        /*0012*/ 	.short	0x0010
        /*0014*/ 	.byte	0x00, 0xf5, 0x21, 0x00


	//----- nvinfo : EIATTR_KPARAM_INFO
	.align		4
.L_15:
        /*0018*/ 	.byte	0x04, 0x17
        /*001a*/ 	.short	(.L_17 - .L_16)
.L_16:
        /*001c*/ 	.word	0x00000000
        /*0020*/ 	.short	0x0001
        /*0022*/ 	.short	0x0008
        /*0024*/ 	.byte	0x00, 0xf5, 0x21, 0x00


	//----- nvinfo : EIATTR_KPARAM_INFO
	.align		4
.L_17:
        /*0028*/ 	.byte	0x04, 0x17
        /*002a*/ 	.short	(.L_19 - .L_18)
.L_18:
        /*002c*/ 	.word	0x00000000
        /*0030*/ 	.short	0x0000
        /*0032*/ 	.short	0x0000
        /*0034*/ 	.byte	0x00, 0xf0, 0x21, 0x00


	//----- nvinfo : EIATTR_SPARSE_MMA_MASK
	.align		4
.L_19:
        /*0038*/ 	.byte	0x03, 0x50
        /*003a*/ 	.short	0x0000


	//----- nvinfo : EIATTR_MAXREG_COUNT
	.align		4
        /*003c*/ 	.byte	0x03, 0x1b
        /*003e*/ 	.short	0x00ff


	//----- nvinfo : EIATTR_NUM_BARRIERS
	.align		4
        /*0040*/ 	.byte	0x02, 0x4c
        /*0042*/ 	.byte	0x01
	.zero		1


	//----- nvinfo : EIATTR_MERCURY_ISA_VERSION
	.align		4
        /*0044*/ 	.byte	0x03, 0x5f
        /*0046*/ 	.short	0x0101


	//----- nvinfo : EIATTR_VRC_CTA_INIT_COUNT
	.align		4
        /*0048*/ 	.byte	0x02, 0x4a
	.zero		1
	.zero		1


	//----- nvinfo : EIATTR_EXIT_INSTR_OFFSETS
	.align		4
        /*004c*/ 	.byte	0x04, 0x1c
        /*004e*/ 	.short	(.L_21 - .L_20)


	//   ....[0]....
.L_20:
        /*0050*/ 	.word	0x00000340


	//----- nvinfo : EIATTR_CRS_STACK_SIZE
	.align		4
.L_21:
        /*0054*/ 	.byte	0x04, 0x1e
        /*0056*/ 	.short	(.L_23 - .L_22)
.L_22:
        /*0058*/ 	.word	0x00000000


	//----- nvinfo : EIATTR_CBANK_PARAM_SIZE
	.align		4
.L_23:
        /*005c*/ 	.byte	0x03, 0x19
        /*005e*/ 	.short	0x0018


	//----- nvinfo : EIATTR_PARAM_CBANK
	.align		4
        /*0060*/ 	.byte	0x04, 0x0a
        /*0062*/ 	.short	(.L_25 - .L_24)
	.align		4
.L_24:
        /*0064*/ 	.word	index@(.nv.constant0._Z6reducemPKiPi)
        /*0068*/ 	.short	0x0380
        /*006a*/ 	.short	0x0018


	//----- nvinfo : EIATTR_SW_WAR
	.align		4
.L_25:
        /*006c*/ 	.byte	0x04, 0x36
        /*006e*/ 	.short	(.L_27 - .L_26)
.L_26:
        /*0070*/ 	.word	0x00000008
.L_27:


//--------------------- .nv.info._Z9calibratemPKmPKcPi --------------------------
	.section	.nv.info._Z9calibratemPKmPKcPi,"",@"SHT_CUDA_INFO"
	.sectionflags	@""
	.align	4


	//----- nvinfo : EIATTR_CUDA_API_VERSION
	.align		4
        /*0000*/ 	.byte	0x04, 0x37
        /*0002*/ 	.short	(.L_29 - .L_28)
.L_28:
        /*0004*/ 	.word	0x00000082


	//----- nvinfo : EIATTR_KPARAM_INFO
	.align		4
.L_29:
        /*0008*/ 	.byte	0x04, 0x17
        /*000a*/ 	.short	(.L_31 - .L_30)
.L_30:
        /*000c*/ 	.word	0x00000000
        /*0010*/ 	.short	0x0003
        /*0012*/ 	.short	0x0018
        /*0014*/ 	.byte	0x00, 0xf5, 0x21, 0x00


	//----- nvinfo : EIATTR_KPARAM_INFO
	.align		4
.L_31:
        /*0018*/ 	.byte	0x04, 0x17
        /*001a*/ 	.short	(.L_33 - .L_32)
.L_32:
        /*001c*/ 	.word	0x00000000
        /*0020*/ 	.short	0x0002
        /*0022*/ 	.short	0x0010
        /*0024*/ 	.byte	0x00, 0xf5, 0x21, 0x00


	//----- nvinfo : EIATTR_KPARAM_INFO
	.align		4
.L_33:
        /*0028*/ 	.byte	0x04, 0x17
        /*002a*/ 	.short	(.L_35 - .L_34)
.L_34:
        /*002c*/ 	.word	0x00000000
        /*0030*/ 	.short	0x0001
        /*0032*/ 	.short	0x0008
        /*0034*/ 	.byte	0x00, 0xf5, 0x21, 0x00


	//----- nvinfo : EIATTR_KPARAM_INFO
	.align		4
.L_35:
        /*0038*/ 	.byte	0x04, 0x17
        /*003a*/ 	.short	(.L_37 - .L_36)
.L_36:
        /*003c*/ 	.word	0x00000000
        /*0040*/ 	.short	0x0000
        /*0042*/ 	.short	0x0000
        /*0044*/ 	.byte	0x00, 0xf0, 0x21, 0x00


	//----- nvinfo : EIATTR_SPARSE_MMA_MASK
	.align		4
.L_37:
        /*0048*/ 	.byte	0x03, 0x50
        /*004a*/ 	.short	0x0000


	//----- nvinfo : EIATTR_MAXREG_COUNT
	.align		4
        /*004c*/ 	.byte	0x03, 0x1b
        /*004e*/ 	.short	0x00ff


	//----- nvinfo : EIATTR_MERCURY_ISA_VERSION
	.align		4
        /*0050*/ 	.byte	0x03, 0x5f
        /*0052*/ 	.short	0x0101


	//----- nvinfo : EIATTR_VRC_CTA_INIT_COUNT
	.align		4
        /*0054*/ 	.byte	0x02, 0x4a
	.zero		1
	.zero		1


	//----- nvinfo : EIATTR_EXIT_INSTR_OFFSETS
	.align		4
        /*0058*/ 	.byte	0x04, 0x1c
        /*005a*/ 	.short	(.L_39 - .L_38)


	//   ....[0]....
.L_38:
        /*005c*/ 	.word	0x00000250


	//----- nvinfo : EIATTR_CRS_STACK_SIZE
	.align		4
.L_39:
        /*0060*/ 	.byte	0x04, 0x1e
        /*0062*/ 	.short	(.L_41 - .L_40)
.L_40:
        /*0064*/ 	.word	0x00000000


	//----- nvinfo : EIATTR_CBANK_PARAM_SIZE
	.align		4
.L_41:
        /*0068*/ 	.byte	0x03, 0x19
        /*006a*/ 	.short	0x0020


	//----- nvinfo : EIATTR_PARAM_CBANK
	.align		4
        /*006c*/ 	.byte	0x04, 0x0a
        /*006e*/ 	.short	(.L_43 - .L_42)
	.align		4
.L_42:
        /*0070*/ 	.word	index@(.nv.constant0._Z9calibratemPKmPKcPi)
        /*0074*/ 	.short	0x0380
        /*0076*/ 	.short	0x0020


	//----- nvinfo : EIATTR_SW_WAR
	.align		4
.L_43:
        /*0078*/ 	.byte	0x04, 0x36
        /*007a*/ 	.short	(.L_45 - .L_44)
.L_44:
        /*007c*/ 	.word	0x00000008
.L_45:


//--------------------- .nv.callgraph             --------------------------
	.section	.nv.callgraph,"",@"SHT_CUDA_CALLGRAPH"
	.align	4
	.sectionentsize	8
	.align		4
        /*0000*/ 	.word	0x00000000
	.align		4
        /*0004*/ 	.word	0xffffffff
	.align		4
        /*0008*/ 	.word	0x00000000
	.align		4
        /*000c*/ 	.word	0xfffffffe
	.align		4
        /*0010*/ 	.word	0x00000000
	.align		4
        /*0014*/ 	.word	0xfffffffd
	.align		4
        /*0018*/ 	.word	0x00000000
	.align		4
        /*001c*/ 	.word	0xfffffffc


//--------------------- .text._Z6reducemPKiPi     --------------------------
	.section	.text._Z6reducemPKiPi,"ax",@progbits
	.align	128
        .global         _Z6reducemPKiPi
        .type           _Z6reducemPKiPi,@function
        .size           _Z6reducemPKiPi,(.L_x_10 - _Z6reducemPKiPi)
        .other          _Z6reducemPKiPi,@"STO_CUDA_ENTRY STV_DEFAULT"
_Z6reducemPKiPi:
.text._Z6reducemPKiPi:
[----:B------:R-:W-:Y:S01]  /*0000*/  LDC R1, c[0x0][0x37c] ;  /* 0x0000df00ff017b82 */ /* 0x000fe20000000800 */
[----:B------:R-:W0:Y:S07]  /*0010*/  S2R R11, SR_TID.X ;  /* 0x00000000000b7919 */ /* 0x000e2e0000002100 */
[----:B------:R-:W1:Y:S01]  /*0020*/  LDC.64 R2, c[0x0][0x388] ;  /* 0x0000e200ff027b82 */ /* 0x000e620000000a00 */
[----:B------:R-:W2:Y:S01]  /*0030*/  LDCU.64 UR10, c[0x0][0x358] ;  /* 0x00006b00ff0a77ac */ /* 0x000ea20008000a00 */
[----:B------:R-:W3:Y:S06]  /*0040*/  LDCU.64 UR4, c[0x0][0x380] ;  /* 0x00007000ff0477ac */ /* 0x000eec0008000a00 */
[----:B------:R-:W4:Y:S01]  /*0050*/  LDC.64 R4, c[0x0][0x390] ;  /* 0x0000e400ff047b82 */ /* 0x000f220000000a00 */
[----:B0-----:R-:W-:-:S04]  /*0060*/  IMAD.SHL.U32 R7, R11, 0x2, RZ ;  /* 0x000000020b077824 */ /* 0x001fc800078e00ff */
[----:B-1----:R-:W-:-:S05]  /*0070*/  IMAD.WIDE.U32 R2, R7, 0x4, R2 ;  /* 0x0000000407027825 */ /* 0x002fca00078e0002 */
[----:B--2---:R-:W2:Y:S04]  /*0080*/  LDG.E R0, desc[UR10][R2.64] ;  /* 0x0000000a02007981 */ /* 0x004ea8000c1e1900 */
[----:B------:R-:W2:Y:S01]  /*0090*/  LDG.E R9, desc[UR10][R2.64+0x4] ;  /* 0x0000040a02097981 */ /* 0x000ea2000c1e1900 */
[----:B----4-:R-:W-:Y:S01]  /*00a0*/  IMAD.WIDE.U32 R4, R11, 0x4, R4 ;  /* 0x000000040b047825 */ /* 0x010fe200078e0004 */
[----:B---3--:R-:W-:-:S04]  /*00b0*/  UISETP.GE.U32.AND UP0, UPT, UR4, 0x2, UPT ;  /* 0x000000020400788c */ /* 0x008fc8000bf06070 */
[----:B------:R-:W-:Y:S01]  /*00c0*/  UISETP.GE.U32.AND.EX UP0, UPT, UR5, URZ, UPT, UP0 ;  /* 0x000000ff0500728c */ /* 0x000fe2000bf06100 */
[----:B--2---:R-:W-:-:S05]  /*00d0*/  IMAD.IADD R9, R0, 0x1, R9 ;  /* 0x0000000100097824 */ /* 0x004fca00078e0209 */
[----:B------:R0:W-:Y:S01]  /*00e0*/  STG.E desc[UR10][R4.64], R9 ;  /* 0x0000000904007986 */ /* 0x0001e2000c10190a */
[----:B------:R-:W-:Y:S06]  /*00f0*/  BAR.SYNC.DEFER_BLOCKING 0x0 ;  /* 0x0000000000007b1d */ /* 0x000fec0000010000 */
[----:B------:R-:W-:Y:S05]  /*0100*/  BRA.U !UP0, `(.L_x_0) ;  /* 0x0000000108887547 */ /* 0x000fea000b800000 */
[----:B------:R-:W1:Y:S01]  /*0110*/  LDCU.64 UR8, c[0x0][0x380] ;  /* 0x00007000ff0877ac */ /* 0x000e620008000a00 */
[----:B------:R-:W-:Y:S02]  /*0120*/  LEA R2, P0, R11, R4, 0x2 ;  /* 0x000000040b027211 */ /* 0x000fe400078010ff */
[----:B------:R-:W-:Y:S02]  /*0130*/  IADD3 R7, PT, PT, R7, 0x1, RZ ;  /* 0x0000000107077810 */ /* 0x000fe40007ffe0ff */
[----:B------:R-:W-:Y:S01]  /*0140*/  LEA.HI.X R3, R11, R5, RZ, 0x2, P0 ;  /* 0x000000050b037211 */ /* 0x000fe200000f14ff */
[----:B-1----:R-:W-:Y:S01]  /*0150*/  UMOV UR6, UR8 ;  /* 0x0000000800067c82 */ /* 0x002fe20008000000 */
[----:B------:R-:W-:-:S07]  /*0160*/  UMOV UR7, UR9 ;  /* 0x0000000900077c82 */ /* 0x000fce0008000000 */
.L_x_3:
[----:B------:R-:W-:Y:S01]  /*0170*/  IMAD.U32 R0, RZ, RZ, UR9 ;  /* 0x00000009ff007e24 */ /* 0x000fe2000f8e00ff */
[----:B------:R-:W-:Y:S01]  /*0180*/  ISETP.LT.U32.AND P0, PT, R11, UR8, PT ;  /* 0x000000080b007c0c */ /* 0x000fe2000bf01070 */
[----:B------:R-:W-:Y:S03]  /*0190*/  BSSY.RECONVERGENT B0, `(.L_x_1) ;  /* 0x000000b000007945 */ /* 0x000fe60003800200 */
[----:B------:R-:W-:-:S13]  /*01a0*/  ISETP.GT.U32.AND.EX P0, PT, R0, RZ, PT, P0 ;  /* 0x000000ff0000720c */ /* 0x000fda0003f04100 */
[----:B-1----:R-:W-:Y:S05]  /*01b0*/  @!P0 BRA `(.L_x_2) ;  /* 0x0000000000208947 */ /* 0x002fea0003800000 */
[----:B------:R-:W-:Y:S01]  /*01c0*/  ISETP.LT.U32.AND P0, PT, R7, UR6, PT ;  /* 0x0000000607007c0c */ /* 0x000fe2000bf01070 */
[----:B0-----:R-:W-:Y:S01]  /*01d0*/  IMAD.MOV.U32 R9, RZ, RZ, RZ ;  /* 0x000000ffff097224 */ /* 0x001fe200078e00ff */
[----:B------:R-:W-:-:S04]  /*01e0*/  MOV R0, UR7 ;  /* 0x0000000700007c02 */ /* 0x000fc80008000f00 */
[----:B------:R-:W-:Y:S02]  /*01f0*/  ISETP.GT.U32.AND.EX P0, PT, R0, RZ, PT, P0 ;  /* 0x000000ff0000720c */ /* 0x000fe40003f04100 */
[----:B------:R-:W2:Y:S11]  /*0200*/  LDG.E R0, desc[UR10][R2.64] ;  /* 0x0000000a02007981 */ /* 0x000eb6000c1e1900 */
[----:B------:R-:W2:Y:S02]  /*0210*/  @P0 LDG.E R9, desc[UR10][R2.64+0x4] ;  /* 0x0000040a02090981 */ /* 0x000ea4000c1e1900 */
[----:B--2---:R-:W-:-:S05]  /*0220*/  IADD3 R9, PT, PT, R0, R9, RZ ;  /* 0x0000000900097210 */ /* 0x004fca0007ffe0ff */
[----:B------:R1:W-:Y:S02]  /*0230*/  STG.E desc[UR10][R4.64], R9 ;  /* 0x0000000904007986 */ /* 0x0003e4000c10190a */
.L_x_2:
[----:B------:R-:W-:Y:S05]  /*0240*/  BSYNC.RECONVERGENT B0 ;  /* 0x0000000000007941 */ /* 0x000fea0003800200 */
.L_x_1:
[----:B------:R-:W-:Y:S01]  /*0250*/  UIADD3 UR4, UP0, UPT, UR8, -0x1, URZ ;  /* 0xffffffff08047890 */ /* 0x000fe2000ff1e0ff */
[----:B------:R-:W-:Y:S03]  /*0260*/  BAR.SYNC.DEFER_BLOCKING 0x0 ;  /* 0x0000000000007b1d */ /* 0x000fe60000010000 */
[----:B------:R-:W-:Y:S02]  /*0270*/  UIADD3.X UR5, UPT, UPT, UR9, -0x1, URZ, UP0, !UPT ;  /* 0xffffffff09057890 */ /* 0x000fe400087fe4ff */
[----:B------:R-:W-:Y:S02]  /*0280*/  UISETP.GT.U32.AND UP0, UPT, UR8, 0x2, UPT ;  /* 0x000000020800788c */ /* 0x000fe4000bf04070 */
[----:B------:R-:W-:Y:S02]  /*0290*/  USHF.R.U64 UR4, UR4, 0x1, UR5 ;  /* 0x0000000104047899 */ /* 0x000fe40008001205 */
[----:B------:R-:W-:-:S02]  /*02a0*/  UISETP.GT.U32.AND.EX UP0, UPT, UR9, URZ, UPT, UP0 ;  /* 0x000000ff0900728c */ /* 0x000fc4000bf04100 */
[----:B------:R-:W-:Y:S02]  /*02b0*/  USHF.R.U32.HI UR5, URZ, 0x1, UR5 ;  /* 0x00000001ff057899 */ /* 0x000fe40008011605 */
[----:B------:R-:W-:Y:S01]  /*02c0*/  UIADD3 UR4, UP1, UPT, UR4, 0x1, URZ ;  /* 0x0000000104047890 */ /* 0x000fe2000ff3e0ff */
[----:B------:R-:W-:Y:S01]  /*02d0*/  UMOV UR6, UR8 ;  /* 0x0000000800067c82 */ /* 0x000fe20008000000 */
[----:B------:R-:W-:Y:S02]  /*02e0*/  UMOV UR7, UR9 ;  /* 0x0000000900077c82 */ /* 0x000fe40008000000 */
[----:B------:R-:W-:-:S03]  /*02f0*/  UIADD3.X UR5, UPT, UPT, URZ, UR5, URZ, UP1, !UPT ;  /* 0x00000005ff057290 */ /* 0x000fc60008ffe4ff */
[----:B------:R-:W-:-:S04]  /*0300*/  UMOV UR8, UR4 ;  /* 0x0000000400087c82 */ /* 0x000fc80008000000 */
[----:B------:R-:W-:Y:S01]  /*0310*/  UMOV UR9, UR5 ;  /* 0x0000000500097c82 */ /* 0x000fe20008000000 */
[----:B------:R-:W-:Y:S05]  /*0320*/  BRA.U UP0, `(.L_x_3) ;  /* 0xfffffffd00907547 */ /* 0x000fea000b83ffff */
.L_x_0:
[----:B------:R-:W-:Y:S06]  /*0330*/  BAR.SYNC.DEFER_BLOCKING 0x0 ;  /* 0x0000000000007b1d */ /* 0x000fec0000010000 */
[----:B------:R-:W-:Y:S05]  /*0340*/  EXIT ;  /* 0x000000000000794d */ /* 0x000fea0003800000 */
.L_x_4:
[----:B------:R-:W-:-:S00]  /*0350*/  BRA `(.L_x_4) ;  /* 0xfffffffc00fc7947 */ /* 0x000fc0000383ffff */
[----:B------:R-:W-:-:S00]  /*0360*/  NOP ;  /* 0x0000000000007918 */ /* 0x000fc00000000000 */
        /* <DEDUP_REMOVED lines=9> */
.L_x_10:


//--------------------- .text._Z9calibratemPKmPKcPi --------------------------
	.section	.text._Z9calibratemPKmPKcPi,"ax",@progbits
	.align	128
        .global         _Z9calibratemPKmPKcPi
        .type           _Z9calibratemPKmPKcPi,@function
        .size           _Z9calibratemPKmPKcPi,(.L_x_11 - _Z9calibratemPKmPKcPi)
        .other          _Z9calibratemPKmPKcPi,@"STO_CUDA_ENTRY STV_DEFAULT"
_Z9calibratemPKmPKcPi:
.text._Z9calibratemPKmPKcPi:
[----:B------:R-:W-:Y:S01]  /*0000*/  LDC R1, c[0x0][0x37c] ;  /* 0x0000df00ff017b82 */ /* 0x000fe20000000800 */
[----:B------:R-:W0:Y:S07]  /*0010*/  S2R R11, SR_TID.X ;  /* 0x00000000000b7919 */ /* 0x000e2e0000002100 */
[----:B------:R-:W0:Y:S01]  /*0020*/  LDC.64 R2, c[0x0][0x388] ;  /* 0x0000e200ff027b82 */ /* 0x000e220000000a00 */
[----:B------:R-:W1:Y:S01]  /*0030*/  LDCU.64 UR4, c[0x0][0x358] ;  /* 0x00006b00ff0477ac */ /* 0x000e620008000a00 */
[----:B------:R-:W2:Y:S01]  /*0040*/  LDCU.64 UR6, c[0x0][0x390] ;  /* 0x00007200ff0677ac */ /* 0x000ea20008000a00 */
[----:B0-----:R-:W-:-:S06]  /*0050*/  IMAD.WIDE.U32 R2, R11, 0x8, R2 ;  /* 0x000000080b027825 */ /* 0x001fcc00078e0002 */
[----:B-1----:R-:W2:Y:S02]  /*0060*/  LDG.E.64 R2, desc[UR4][R2.64] ;  /* 0x0000000402027981 */ /* 0x002ea4000c1e1b00 */
[----:B--2---:R-:W-:-:S04]  /*0070*/  IADD3 R4, P0, PT, R2, UR6, RZ ;  /* 0x0000000602047c10 */ /* 0x004fc8000ff1e0ff */
[----:B------:R-:W-:-:S05]  /*0080*/  IADD3.X R5, PT, PT, R3, UR7, RZ, P0, !PT ;  /* 0x0000000703057c10 */ /* 0x000fca00087fe4ff */
[----:B------:R-:W2:Y:S01]  /*0090*/  LDG.E.U8 R0, desc[UR4][R4.64] ;  /* 0x0000000404007981 */ /* 0x000ea2000c1e1100 */
[----:B------:R-:W-:Y:S01]  /*00a0*/  BSSY.RECONVERGENT B0, `(.L_x_5) ;  /* 0x0000017000007945 */ /* 0x000fe20003800200 */
[----:B------:R-:W-:Y:S01]  /*00b0*/  IMAD.MOV.U32 R7, RZ, RZ, RZ ;  /* 0x000000ffff077224 */ /* 0x000fe200078e00ff */
[----:B--2---:R-:W-:-:S13]  /*00c0*/  ISETP.NE.AND P0, PT, R0, RZ, PT ;  /* 0x000000ff0000720c */ /* 0x004fda0003f05270 */
[----:B------:R-:W-:Y:S05]  /*00d0*/  @!P0 BRA `(.L_x_6) ;  /* 0x00000000004c8947 */ /* 0x000fea0003800000 */
[----:B------:R-:W-:Y:S01]  /*00e0*/  BSSY.RECONVERGENT B1, `(.L_x_7) ;  /* 0x0000011000017945 */ /* 0x000fe20003800200 */
[----:B------:R-:W-:Y:S01]  /*00f0*/  CS2R R6, SRZ ;  /* 0x0000000000067805 */ /* 0x000fe2000001ff00 */
[----:B------:R-:W-:-:S07]  /*0100*/  IMAD.MOV.U32 R9, RZ, RZ, RZ ;  /* 0x000000ffff097224 */ /* 0x000fce00078e00ff */
.L_x_8:
[----:B------:R-:W-:Y:S01]  /*0110*/  IADD3 R2, P0, PT, R7, R4, RZ ;  /* 0x0000000407027210 */ /* 0x000fe20007f1e0ff */
[C---:B------:R-:W-:Y:S01]  /*0120*/  VIADD R8, R0.reuse, 0xffffffd0 ;  /* 0xffffffd000087836 */ /* 0x040fe20000000000 */
[----:B------:R-:W-:-:S03]  /*0130*/  LOP3.LUT R10, R0, 0xff, RZ, 0xc0, !PT ;  /* 0x000000ff000a7812 */ /* 0x000fc600078ec0ff */
[----:B------:R-:W-:-:S05]  /*0140*/  IMAD.X R3, RZ, RZ, R5, P0 ;  /* 0x000000ffff037224 */ /* 0x000fca00000e0605 */
[----:B------:R-:W2:Y:S01]  /*0150*/  LDG.E.U8 R0, desc[UR4][R2.64+0x1] ;  /* 0x0000010402007981 */ /* 0x000ea2000c1e1100 */
[----:B------:R-:W-:Y:S01]  /*0160*/  LOP3.LUT R8, R8, 0xff, RZ, 0xc0, !PT ;  /* 0x000000ff08087812 */ /* 0x000fe200078ec0ff */
[----:B------:R-:W-:Y:S01]  /*0170*/  VIADD R10, R10, 0xffffffd0 ;  /* 0xffffffd00a0a7836 */ /* 0x000fe20000000000 */
[----:B------:R-:W-:Y:S01]  /*0180*/  ISETP.NE.AND P1, PT, R9, RZ, PT ;  /* 0x000000ff0900720c */ /* 0x000fe20003f25270 */
[----:B------:R-:W-:Y:S01]  /*0190*/  VIADD R7, R7, 0x1 ;  /* 0x0000000107077836 */ /* 0x000fe20000000000 */
[----:B------:R-:W-:-:S04]  /*01a0*/  ISETP.GE.U32.AND P0, PT, R8, 0xa, PT ;  /* 0x0000000a0800780c */ /* 0x000fc80003f06070 */
[----:B------:R-:W-:-:S09]  /*01b0*/  SEL R6, R10, R6, !P0 ;  /* 0x000000060a067207 */ /* 0x000fd20004000000 */
[----:B------:R-:W-:Y:S02]  /*01c0*/  @!P0 SEL R9, R10, R9, !P1 ;  /* 0x000000090a098207 */ /* 0x000fe40004800000 */
[----:B--2---:R-:W-:-:S13]  /*01d0*/  ISETP.NE.AND P2, PT, R0, RZ, PT ;  /* 0x000000ff0000720c */ /* 0x004fda0003f45270 */
[----:B------:R-:W-:Y:S05]  /*01e0*/  @P2 BRA `(.L_x_8) ;  /* 0xfffffffc00c82947 */ /* 0x000fea000383ffff */
[----:B------:R-:W-:Y:S05]  /*01f0*/  BSYNC.RECONVERGENT B1 ;  /* 0x0000000000017941 */ /* 0x000fea0003800200 */
.L_x_7:
[----:B------:R-:W-:-:S07]  /*0200*/  IMAD R7, R9, 0xa, R6 ;  /* 0x0000000a09077824 */ /* 0x000fce00078e0206 */
.L_x_6:
[----:B------:R-:W-:Y:S05]  /*0210*/  BSYNC.RECONVERGENT B0 ;  /* 0x0000000000007941 */ /* 0x000fea0003800200 */
.L_x_5:
[----:B------:R-:W0:Y:S02]  /*0220*/  LDC.64 R2, c[0x0][0x398] ;  /* 0x0000e600ff027b82 */ /* 0x000e240000000a00 */
[----:B0-----:R-:W-:-:S05]  /*0230*/  IMAD.WIDE.U32 R2, R11, 0x4, R2 ;  /* 0x000000040b027825 */ /* 0x001fca00078e0002 */
[----:B------:R-:W-:Y:S01]  /*0240*/  STG.E desc[UR4][R2.64], R7 ;  /* 0x0000000702007986 */ /* 0x000fe2000c101904 */
[----:B------:R-:W-:Y:S05]  /*0250*/  EXIT ;  /* 0x000000000000794d */ /* 0x000fea0003800000 */
.L_x_9:
        /* <DEDUP_REMOVED lines=10> */
.L_x_11:


//--------------------- .nv.shared.reserved.0     --------------------------
	.section	.nv.shared.reserved.0,"aw",@nobits
	.weak		__nv_reservedSMEM_offset_0_alias
	.size		__nv_reservedSMEM_offset_0_alias, 0, 64
	.other		__nv_reservedSMEM_offset_0_alias,@"STO_CUDA_RESERVED_SHARED STV_DEFAULT"
__nv_reservedSMEM_offset_0_alias:
	.zero		0
	.zero		64


//--------------------- .nv.constant0._Z6reducemPKiPi --------------------------
	.section	.nv.constant0._Z6reducemPKiPi,"a",@progbits
	.sectionflags	@""
	.align	4
.nv.constant0._Z6reducemPKiPi:
	.zero		920


//--------------------- .nv.constant0._Z9calibratemPKmPKcPi --------------------------
	.section	.nv.constant0._Z9calibratemPKmPKcPi,"a",@progbits
	.sectionflags	@""
	.align	4
.nv.constant0._Z9calibratemPKmPKcPi:
	.zero		928


//--------------------- SYMBOLS --------------------------

	.type		.nv.reservedSmem.offset0,@object
	.size		.nv.reservedSmem.offset0,0x4
